//
// Generated by NVIDIA NVVM Compiler
//
// Compiler Build ID: CL-36424714
// Cuda compilation tools, release 13.0, V13.0.88
// Based on NVVM 20.0.0
//

.version 9.0
.target sm_100
.address_size 64

	// .globl	_Z9reduce_gmjPjS_

.visible .entry _Z9reduce_gmjPjS_(
	.param .u32 _Z9reduce_gmjPjS__param_0,
	.param .u64 .ptr .align 1 _Z9reduce_gmjPjS__param_1,
	.param .u64 .ptr .align 1 _Z9reduce_gmjPjS__param_2
)
{
	.reg .pred 	%p<7>;
	.reg .b32 	%r<22>;
	.reg .b64 	%rd<11>;

	ld.param.u32 	%r13, [_Z9reduce_gmjPjS__param_0];
	ld.param.u64 	%rd4, [_Z9reduce_gmjPjS__param_1];
	ld.param.u64 	%rd5, [_Z9reduce_gmjPjS__param_2];
	mov.u32 	%r1, %tid.x;
	mov.u32 	%r19, %ctaid.x;
	mov.u32 	%r3, %ntid.x;
	mad.lo.s32 	%r20, %r19, %r3, %r1;
	mov.u32 	%r5, %nctaid.x;
	setp.ge.u32 	%p1, %r20, %r13;
	@%p1 bra 	$L__BB0_10;
	mul.lo.s32 	%r6, %r3, %r5;
	cvta.to.global.u64 	%rd1, %rd4;
	cvta.to.global.u64 	%rd2, %rd5;
$L__BB0_2:
	setp.lt.u32 	%p2, %r3, 2;
	mul.wide.s32 	%rd6, %r20, 4;
	add.s64 	%rd3, %rd1, %rd6;
	@%p2 bra 	$L__BB0_7;
	mov.u32 	%r21, %r3;
$L__BB0_4:
	shr.u32 	%r10, %r21, 1;
	setp.ge.u32 	%p3, %r1, %r10;
	@%p3 bra 	$L__BB0_6;
	shl.b32 	%r14, %r10, 2;
	cvt.u64.u32 	%rd7, %r14;
	add.s64 	%rd8, %rd3, %rd7;
	ld.global.u32 	%r15, [%rd8];
	ld.global.u32 	%r16, [%rd3];
	add.s32 	%r17, %r16, %r15;
	st.global.u32 	[%rd3], %r17;
$L__BB0_6:
	bar.sync 	0;
	setp.gt.u32 	%p4, %r21, 3;
	mov.u32 	%r21, %r10;
	@%p4 bra 	$L__BB0_4;
$L__BB0_7:
	setp.ne.s32 	%p5, %r1, 0;
	@%p5 bra 	$L__BB0_9;
	ld.global.u32 	%r18, [%rd3];
	mul.wide.s32 	%rd9, %r19, 4;
	add.s64 	%rd10, %rd2, %rd9;
	st.global.u32 	[%rd10], %r18;
$L__BB0_9:
	bar.sync 	0;
	add.s32 	%r20, %r20, %r6;
	add.s32 	%r19, %r19, %r5;
	setp.lt.u32 	%p6, %r20, %r13;
	@%p6 bra 	$L__BB0_2;
$L__BB0_10:
	ret;

}


// ===== COMPILED SASS (sm_100) =====

	.target	sm_100

	.elftype	@"ET_EXEC"


//--------------------- .note.nv.tkinfo           --------------------------
	.section	.note.nv.tkinfo,"",@"SHT_NOTE"
	.sectionflags	@"SHF_NOTE_NV_TKINFO"
	.tkinfo
        /*0018*/ 	.word	0x00000002
        /*0030*/ 	.string	""
        /*0030*/ 	.string	"ptxas"
        /*0030*/ 	.string	"Cuda compilation tools, release 13.0, V13.0.88"
        /*0030*/ 	.string	"Build cuda_13.0.r13.0/compiler.36424714_0"
        /*0030*/ 	.string	"-arch sm_100 -m 64 "



//--------------------- .note.nv.cuinfo           --------------------------
	.section	.note.nv.cuinfo,"",@"SHT_NOTE"
	.sectionflags	@"SHF_NOTE_NV_CUINFO"
        /*0018*/ 	.short	0x0002
        /*001a*/ 	.short	0x0064
        /*001c*/ 	.short	0x0082
	.zero		2


//--------------------- .nv.info                  --------------------------
	.section	.nv.info,"",@"SHT_CUDA_INFO"
	.align	4


	//----- nvinfo : EIATTR_REGCOUNT
	.align		4
        /*0000*/ 	.byte	0x04, 0x2f
        /*0002*/ 	.short	(.L_1 - .L_0)
	.align		4
.L_0:
        /*0004*/ 	.word	index@(_Z9reduce_gmjPjS_)
        /*0008*/ 	.word	0x00000012


	//----- nvinfo : EIATTR_FRAME_SIZE
	.align		4
.L_1:
        /*000c*/ 	.byte	0x04, 0x11
        /*000e*/ 	.short	(.L_3 - .L_2)
	.align		4
.L_2:
        /*0010*/ 	.word	index@(_Z9reduce_gmjPjS_)
        /*0014*/ 	.word	0x00000000


	//----- nvinfo : EIATTR_MIN_STACK_SIZE
	.align		4
.L_3:
        /*0018*/ 	.byte	0x04, 0x12
        /*001a*/ 	.short	(.L_5 - .L_4)
	.align		4
.L_4:
        /*001c*/ 	.word	index@(_Z9reduce_gmjPjS_)
        /*0020*/ 	.word	0x00000000
.L_5:


//--------------------- .nv.compat                --------------------------
	.section	.nv.compat,"",@"SHT_CUDA_COMPAT_INFO"
	.align	4
        /*0000*/ 	.byte	0x02, 0x09, 0x00, 0x00, 0x02, 0x02, 0x01, 0x00, 0x02, 0x05, 0x05, 0x00, 0x03, 0x07, 0x01, 0x01
        /*0010*/ 	.byte	0x02, 0x03, 0x00, 0x00, 0x02, 0x06, 0x01, 0x00, 0x04, 0x0b, 0x08, 0x00, 0x09, 0x00, 0x00, 0x00
        /*0020*/ 	.byte	0x00, 0x00, 0x00, 0x00


//--------------------- .nv.info._Z9reduce_gmjPjS_ --------------------------
	.section	.nv.info._Z9reduce_gmjPjS_,"",@"SHT_CUDA_INFO"
	.sectionflags	@""
	.align	4


	//----- nvinfo : EIATTR_CUDA_API_VERSION
	.align		4
        /*0000*/ 	.byte	0x04, 0x37
        /*0002*/ 	.short	(.L_7 - .L_6)
.L_6:
        /*0004*/ 	.word	0x00000082


	//----- nvinfo : EIATTR_KPARAM_INFO
	.align		4
.L_7:
        /*0008*/ 	.byte	0x04, 0x17
        /*000a*/ 	.short	(.L_9 - .L_8)
.L_8:
        /*000c*/ 	.word	0x00000000
        /*0010*/ 	.short	0x0002
        /*0012*/ 	.short	0x0010
        /*0014*/ 	.byte	0x00, 0xf5, 0x21, 0x00


	//----- nvinfo : EIATTR_KPARAM_INFO
	.align		4
.L_9:
        /*0018*/ 	.byte	0x04, 0x17
        /*001a*/ 	.short	(.L_11 - .L_10)
.L_10:
        /*001c*/ 	.word	0x00000000
        /*0020*/ 	.short	0x0001
        /*0022*/ 	.short	0x0008
        /*0024*/ 	.byte	0x00, 0xf5, 0x21, 0x00


	//----- nvinfo : EIATTR_KPARAM_INFO
	.align		4
.L_11:
        /*0028*/ 	.byte	0x04, 0x17
        /*002a*/ 	.short	(.L_13 - .L_12)
.L_12:
        /*002c*/ 	.word	0x00000000
        /*0030*/ 	.short	0x0000
        /*0032*/ 	.short	0x0000
        /*0034*/ 	.byte	0x00, 0xf0, 0x11, 0x00


	//----- nvinfo : EIATTR_SPARSE_MMA_MASK
	.align		4
.L_13:
        /*0038*/ 	.byte	0x03, 0x50
        /*003a*/ 	.short	0x0000


	//----- nvinfo : EIATTR_MAXREG_COUNT
	.align		4
        /*003c*/ 	.byte	0x03, 0x1b
        /*003e*/ 	.short	0x00ff


	//----- nvinfo : EIATTR_NUM_BARRIERS
	.align		4
        /*0040*/ 	.byte	0x02, 0x4c
        /*0042*/ 	.byte	0x01
	.zero		1


	//----- nvinfo : EIATTR_MERCURY_ISA_VERSION
	.align		4
        /*0044*/ 	.byte	0x03, 0x5f
        /*0046*/ 	.short	0x0101


	//----- nvinfo : EIATTR_VRC_CTA_INIT_COUNT
	.align		4
        /*0048*/ 	.byte	0x02, 0x4a
	.zero		1
	.zero		1


	//----- nvinfo : EIATTR_EXIT_INSTR_OFFSETS
	.align		4
        /*004c*/ 	.byte	0x04, 0x1c
        /*004e*/ 	.short	(.L_15 - .L_14)


	//   ....[0]....
.L_14:
        /*0050*/ 	.word	0x00000080


	//   ....[1]....
        /*0054*/ 	.word	0x000002c0


	//----- nvinfo : EIATTR_CRS_STACK_SIZE
	.align		4
.L_15:
        /*0058*/ 	.byte	0x04, 0x1e
        /*005a*/ 	.short	(.L_17 - .L_16)
.L_16:
        /*005c*/ 	.word	0x00000000


	//----- nvinfo : EIATTR_CBANK_PARAM_SIZE
	.align		4
.L_17:
        /*0060*/ 	.byte	0x03, 0x19
        /*0062*/ 	.short	0x0018


	//----- nvinfo : EIATTR_PARAM_CBANK
	.align		4
        /*0064*/ 	.byte	0x04, 0x0a
        /*0066*/ 	.short	(.L_19 - .L_18)
	.align		4
.L_18:
        /*0068*/ 	.word	index@(.nv.constant0._Z9reduce_gmjPjS_)
        /*006c*/ 	.short	0x0380
        /*006e*/ 	.short	0x0018


	//----- nvinfo : EIATTR_SW_WAR
	.align		4
.L_19:
        /*0070*/ 	.byte	0x04, 0x36
        /*0072*/ 	.short	(.L_21 - .L_20)
.L_20:
        /*0074*/ 	.word	0x00000008
.L_21:


//--------------------- .nv.callgraph             --------------------------
	.section	.nv.callgraph,"",@"SHT_CUDA_CALLGRAPH"
	.align	4
	.sectionentsize	8
	.align		4
        /*0000*/ 	.word	0x00000000
	.align		4
        /*0004*/ 	.word	0xffffffff
	.align		4
        /*0008*/ 	.word	0x00000000
	.align		4
        /*000c*/ 	.word	0xfffffffe
	.align		4
        /*0010*/ 	.word	0x00000000
	.align		4
        /*0014*/ 	.word	0xfffffffd
	.align		4
        /*0018*/ 	.word	0x00000000
	.align		4
        /*001c*/ 	.word	0xfffffffc


//--------------------- .text._Z9reduce_gmjPjS_   --------------------------
	.section	.text._Z9reduce_gmjPjS_,"ax",@progbits
	.align	128
        .global         _Z9reduce_gmjPjS_
        .type           _Z9reduce_gmjPjS_,@function
        .size           _Z9reduce_gmjPjS_,(.L_x_6 - _Z9reduce_gmjPjS_)
        .other          _Z9reduce_gmjPjS_,@"STO_CUDA_ENTRY STV_DEFAULT"
_Z9reduce_gmjPjS_:
.text._Z9reduce_gmjPjS_:
[----:B------:R-:W-:Y:S01]  /*0000*/  LDC R1, c[0x0][0x37c] ;  /* 0x0000df00ff017b82 */ /* 0x000fe20000000800 */
[----:B------:R-:W0:Y:S07]  /*0010*/  S2R R8, SR_TID.X ;  /* 0x0000000000087919 */ /* 0x000e2e0000002100 */
[----:B------:R-:W0:Y:S01]  /*0020*/  S2UR UR4, SR_CTAID.X ;  /* 0x00000000000479c3 */ /* 0x000e220000002500 */
[----:B------:R-:W1:Y:S07]  /*0030*/  LDCU UR5, c[0x0][0x380] ;  /* 0x00007000ff0577ac */ /* 0x000e6e0008000800 */
[----:B------:R-:W0:Y:S02]  /*0040*/  LDC R13, c[0x0][0x360] ;  /* 0x0000d800ff0d7b82 */ /* 0x000e240000000800 */
[----:B0-----:R-:W-:-:S05]  /*0050*/  IMAD R0, R13, UR4, R8 ;  /* 0x000000040d007c24 */ /* 0x001fca000f8e0208 */
[----:B-1----:R-:W-:Y:S01]  /*0060*/  ISETP.GE.U32.AND P0, PT, R0, UR5, PT ;  /* 0x0000000500007c0c */ /* 0x002fe2000bf06070 */
[----:B------:R-:W0:-:S12]  /*0070*/  LDCU UR5, c[0x0][0x370] ;  /* 0x00006e00ff0577ac */ /* 0x000e180008000800 */
[----:B0-----:R-:W-:Y:S05]  /*0080*/  @P0 EXIT ;  /* 0x000000000000094d */ /* 0x001fea0003800000 */
[----:B------:R-:W-:Y:S01]  /*0090*/  IMAD.U32 R7, RZ, RZ, UR4 ;  /* 0x00000004ff077e24 */ /* 0x000fe2000f8e00ff */
[----:B------:R-:W0:Y:S01]  /*00a0*/  LDCU.64 UR6, c[0x0][0x358] ;  /* 0x00006b00ff0677ac */ /* 0x000e220008000a00 */
[----:B------:R-:W-:-:S07]  /*00b0*/  IMAD R9, R13, UR5, RZ ;  /* 0x000000050d097c24 */ /* 0x000fce000f8e02ff */
.L_x_4:
[----:B-12---:R-:W1:Y:S01]  /*00c0*/  LDC.64 R2, c[0x0][0x388] ;  /* 0x0000e200ff027b82 */ /* 0x006e620000000a00 */
[----:B------:R-:W2:Y:S01]  /*00d0*/  LDCU UR4, c[0x0][0x380] ;  /* 0x00007000ff0477ac */ /* 0x000ea20008000800 */
[----:B------:R-:W-:Y:S01]  /*00e0*/  ISETP.GE.U32.AND P1, PT, R13, 0x2, PT ;  /* 0x000000020d00780c */ /* 0x000fe20003f26070 */
[----:B-1----:R-:W-:-:S04]  /*00f0*/  IMAD.WIDE R4, R0, 0x4, R2 ;  /* 0x0000000400047825 */ /* 0x002fc800078e0202 */
[----:B------:R-:W-:-:S05]  /*0100*/  IMAD.IADD R0, R9, 0x1, R0 ;  /* 0x0000000109007824 */ /* 0x000fca00078e0200 */
[----:B--2---:R-:W-:-:S03]  /*0110*/  ISETP.GE.U32.AND P0, PT, R0, UR4, PT ;  /* 0x0000000400007c0c */ /* 0x004fc6000bf06070 */
[----:B------:R-:W-:Y:S10]  /*0120*/  @!P1 BRA `(.L_x_0) ;  /* 0x00000000003c9947 */ /* 0x000ff40003800000 */
[----:B------:R-:W-:-:S07]  /*0130*/  MOV R6, R13 ;  /* 0x0000000d00067202 */ /* 0x000fce0000000f00 */
.L_x_2:
[----:B------:R-:W-:-:S04]  /*0140*/  SHF.R.U32.HI R15, RZ, 0x1, R6 ;  /* 0x00000001ff0f7819 */ /* 0x000fc80000011606 */
[----:B------:R-:W-:-:S13]  /*0150*/  ISETP.GE.U32.AND P1, PT, R8, R15, PT ;  /* 0x0000000f0800720c */ /* 0x000fda0003f26070 */
[----:B-1----:R-:W-:Y:S05]  /*0160*/  @P1 BRA `(.L_x_1) ;  /* 0x0000000000181947 */ /* 0x002fea0003800000 */
[----:B------:R-:W-:Y:S01]  /*0170*/  LEA R2, P1, R15, R4, 0x2 ;  /* 0x000000040f027211 */ /* 0x000fe200078210ff */
[----:B0-----:R-:W2:Y:S04]  /*0180*/  LDG.E R11, desc[UR6][R4.64] ;  /* 0x00000006040b7981 */ /* 0x001ea8000c1e1900 */
[----:B------:R-:W-:-:S05]  /*0190*/  IMAD.X R3, RZ, RZ, R5, P1 ;  /* 0x000000ffff037224 */ /* 0x000fca00008e0605 */
[----:B------:R-:W2:Y:S02]  /*01a0*/  LDG.E R2, desc[UR6][R2.64] ;  /* 0x0000000602027981 */ /* 0x000ea4000c1e1900 */
[----:B--2---:R-:W-:-:S05]  /*01b0*/  IADD3 R11, PT, PT, R2, R11, RZ ;  /* 0x0000000b020b7210 */ /* 0x004fca0007ffe0ff */
[----:B------:R1:W-:Y:S02]  /*01c0*/  STG.E desc[UR6][R4.64], R11 ;  /* 0x0000000b04007986 */ /* 0x0003e4000c101906 */
.L_x_1:
[----:B------:R-:W-:Y:S01]  /*01d0*/  ISETP.GT.U32.AND P1, PT, R6, 0x3, PT ;  /* 0x000000030600780c */ /* 0x000fe20003f24070 */
[----:B------:R-:W-:Y:S05]  /*01e0*/  WARPSYNC.ALL ;  /* 0x0000000000007948 */ /* 0x000fea0003800000 */
[----:B------:R-:W-:Y:S01]  /*01f0*/  BAR.SYNC.DEFER_BLOCKING 0x0 ;  /* 0x0000000000007b1d */ /* 0x000fe20000010000 */
[----:B------:R-:W-:-:S06]  /*0200*/  IMAD.MOV.U32 R6, RZ, RZ, R15 ;  /* 0x000000ffff067224 */ /* 0x000fcc00078e000f */
[----:B------:R-:W-:Y:S05]  /*0210*/  @P1 BRA `(.L_x_2) ;  /* 0xfffffffc00c81947 */ /* 0x000fea000383ffff */
.L_x_0:
[----:B------:R-:W-:-:S13]  /*0220*/  ISETP.NE.AND P1, PT, R8, RZ, PT ;  /* 0x000000ff0800720c */ /* 0x000fda0003f25270 */
[----:B------:R-:W-:Y:S05]  /*0230*/  @P1 BRA `(.L_x_3) ;  /* 0x0000000000101947 */ /* 0x000fea0003800000 */
[----:B01----:R-:W2:Y:S01]  /*0240*/  LDG.E R5, desc[UR6][R4.64] ;  /* 0x0000000604057981 */ /* 0x003ea2000c1e1900 */
[----:B------:R-:W0:Y:S02]  /*0250*/  LDC.64 R2, c[0x0][0x390] ;  /* 0x0000e400ff027b82 */ /* 0x000e240000000a00 */
[----:B0-----:R-:W-:-:S05]  /*0260*/  IMAD.WIDE R2, R7, 0x4, R2 ;  /* 0x0000000407027825 */ /* 0x001fca00078e0202 */
[----:B--2---:R2:W-:Y:S02]  /*0270*/  STG.E desc[UR6][R2.64], R5 ;  /* 0x0000000502007986 */ /* 0x0045e4000c101906 */
.L_x_3:
[----:B------:R-:W-:Y:S05]  /*0280*/  WARPSYNC.ALL ;  /* 0x0000000000007948 */ /* 0x000fea0003800000 */
[----:B------:R-:W-:Y:S01]  /*0290*/  BAR.SYNC.DEFER_BLOCKING 0x0 ;  /* 0x0000000000007b1d */ /* 0x000fe20000010000 */
[----:B------:R-:W-:-:S05]  /*02a0*/  IADD3 R7, PT, PT, R7, UR5, RZ ;  /* 0x0000000507077c10 */ /* 0x000fca000fffe0ff */
[----:B------:R-:W-:Y:S05]  /*02b0*/  @!P0 BRA `(.L_x_4) ;  /* 0xfffffffc00808947 */ /* 0x000fea000383ffff */
[----:B0-----:R-:W-:Y:S05]  /*02c0*/  EXIT ;  /* 0x000000000000794d */ /* 0x001fea0003800000 */
.L_x_5:
[----:B------:R-:W-:-:S00]  /*02d0*/  BRA `(.L_x_5) ;  /* 0xfffffffc00fc7947 */ /* 0x000fc0000383ffff */
[----:B------:R-:W-:-:S00]  /*02e0*/  NOP ;  /* 0x0000000000007918 */ /* 0x000fc00000000000 */
        /* <DEDUP_REMOVED lines=9> */
.L_x_6:


//--------------------- .nv.shared.reserved.0     --------------------------
	.section	.nv.shared.reserved.0,"aw",@nobits
	.weak		__nv_reservedSMEM_offset_0_alias
	.size		__nv_reservedSMEM_offset_0_alias, 0, 64
	.other		__nv_reservedSMEM_offset_0_alias,@"STO_CUDA_RESERVED_SHARED STV_DEFAULT"
__nv_reservedSMEM_offset_0_alias:
	.zero		0
	.zero		64


//--------------------- .nv.constant0._Z9reduce_gmjPjS_ --------------------------
	.section	.nv.constant0._Z9reduce_gmjPjS_,"a",@progbits
	.sectionflags	@""
	.align	4
.nv.constant0._Z9reduce_gmjPjS_:
	.zero		920


//--------------------- SYMBOLS --------------------------

	.type		.nv.reservedSmem.offset0,@object
	.size		.nv.reservedSmem.offset0,0x4
